	.headerflags	@"EF_CUDA_TEXMODE_UNIFIED EF_CUDA_64BIT_ADDRESS EF_CUDA_ACCELERATORS EF_CUDA_SM90 EF_CUDA_VIRTUAL_SM(EF_CUDA_SM90)"
	.elftype	@"ET_EXEC"


//--------------------- .nv.info                  --------------------------
	.section	.nv.info,"",@"SHT_CUDA_INFO"
	.align	4


	//----- nvinfo : EIATTR_REGCOUNT
	.align		4
        /*0000*/ 	.byte	0x04, 0x2f
        /*0002*/ 	.short	(.L_1 - .L_0)
	.align		4
.L_0:
        /*0004*/ 	.word	index@(triton_poi_fused_cat_25)
        /*0008*/ 	.word	0x0000001a


	//----- nvinfo : EIATTR_MIN_STACK_SIZE
	.align		4
.L_1:
        /*000c*/ 	.byte	0x04, 0x12
        /*000e*/ 	.short	(.L_3 - .L_2)
	.align		4
.L_2:
        /*0010*/ 	.word	index@(triton_poi_fused_cat_25)
        /*0014*/ 	.word	0x00000000


	//----- nvinfo : EIATTR_FRAME_SIZE
	.align		4
.L_3:
        /*0018*/ 	.byte	0x04, 0x11
        /*001a*/ 	.short	(.L_5 - .L_4)
	.align		4
.L_4:
        /*001c*/ 	.word	index@(triton_poi_fused_cat_25)
        /*0020*/ 	.word	0x00000000


	//----- nvinfo : EIATTR_MIN_STACK_SIZE
	.align		4
.L_5:
        /*0024*/ 	.byte	0x04, 0x12
        /*0026*/ 	.short	(.L_7 - .L_6)
	.align		4
.L_6:
        /*0028*/ 	.word	index@(triton_poi_fused_cat_25)
        /*002c*/ 	.word	0x00000000
.L_7:


//--------------------- .nv.info.triton_poi_fused_cat_25 --------------------------
	.section	.nv.info.triton_poi_fused_cat_25,"",@"SHT_CUDA_INFO"
	.sectionflags	@""
	.align	4


	//----- nvinfo : EIATTR_CUDA_API_VERSION
	.align		4
        /*0000*/ 	.byte	0x04, 0x37
        /*0002*/ 	.short	(.L_9 - .L_8)
.L_8:
        /*0004*/ 	.word	0x0000007c


	//----- nvinfo : EIATTR_KPARAM_INFO
	.align		4
.L_9:
        /*0008*/ 	.byte	0x04, 0x17
        /*000a*/ 	.short	(.L_11 - .L_10)
.L_10:
        /*000c*/ 	.word	0x00000000
        /*0010*/ 	.short	0x000a
        /*0012*/ 	.short	0x0050
        /*0014*/ 	.byte	0x00, 0xf0, 0x11, 0x00


	//----- nvinfo : EIATTR_KPARAM_INFO
	.align		4
.L_11:
        /*0018*/ 	.byte	0x04, 0x17
        /*001a*/ 	.short	(.L_13 - .L_12)
.L_12:
        /*001c*/ 	.word	0x00000000
        /*0020*/ 	.short	0x0009
        /*0022*/ 	.short	0x0048
        /*0024*/ 	.byte	0x00, 0xf4, 0x21, 0x00


	//----- nvinfo : EIATTR_KPARAM_INFO
	.align		4
.L_13:
        /*0028*/ 	.byte	0x04, 0x17
        /*002a*/ 	.short	(.L_15 - .L_14)
.L_14:
        /*002c*/ 	.word	0x00000000
        /*0030*/ 	.short	0x0008
        /*0032*/ 	.short	0x0040
        /*0034*/ 	.byte	0x00, 0xf4, 0x21, 0x00


	//----- nvinfo : EIATTR_KPARAM_INFO
	.align		4
.L_15:
        /*0038*/ 	.byte	0x04, 0x17
        /*003a*/ 	.short	(.L_17 - .L_16)
.L_16:
        /*003c*/ 	.word	0x00000000
        /*0040*/ 	.short	0x0007
        /*0042*/ 	.short	0x0038
        /*0044*/ 	.byte	0x00, 0xf4, 0x21, 0x00


	//----- nvinfo : EIATTR_KPARAM_INFO
	.align		4
.L_17:
        /*0048*/ 	.byte	0x04, 0x17
        /*004a*/ 	.short	(.L_19 - .L_18)
.L_18:
        /*004c*/ 	.word	0x00000000
        /*0050*/ 	.short	0x0006
        /*0052*/ 	.short	0x0030
        /*0054*/ 	.byte	0x00, 0xf4, 0x21, 0x00


	//----- nvinfo : EIATTR_KPARAM_INFO
	.align		4
.L_19:
        /*0058*/ 	.byte	0x04, 0x17
        /*005a*/ 	.short	(.L_21 - .L_20)
.L_20:
        /*005c*/ 	.word	0x00000000
        /*0060*/ 	.short	0x0005
        /*0062*/ 	.short	0x0028
        /*0064*/ 	.byte	0x00, 0xf4, 0x21, 0x00


	//----- nvinfo : EIATTR_KPARAM_INFO
	.align		4
.L_21:
        /*0068*/ 	.byte	0x04, 0x17
        /*006a*/ 	.short	(.L_23 - .L_22)
.L_22:
        /*006c*/ 	.word	0x00000000
        /*0070*/ 	.short	0x0004
        /*0072*/ 	.short	0x0020
        /*0074*/ 	.byte	0x00, 0xf4, 0x21, 0x00


	//----- nvinfo : EIATTR_KPARAM_INFO
	.align		4
.L_23:
        /*0078*/ 	.byte	0x04, 0x17
        /*007a*/ 	.short	(.L_25 - .L_24)
.L_24:
        /*007c*/ 	.word	0x00000000
        /*0080*/ 	.short	0x0003
        /*0082*/ 	.short	0x0018
        /*0084*/ 	.byte	0x00, 0xf4, 0x21, 0x00


	//----- nvinfo : EIATTR_KPARAM_INFO
	.align		4
.L_25:
        /*0088*/ 	.byte	0x04, 0x17
        /*008a*/ 	.short	(.L_27 - .L_26)
.L_26:
        /*008c*/ 	.word	0x00000000
        /*0090*/ 	.short	0x0002
        /*0092*/ 	.short	0x0010
        /*0094*/ 	.byte	0x00, 0xf4, 0x21, 0x00


	//----- nvinfo : EIATTR_KPARAM_INFO
	.align		4
.L_27:
        /*0098*/ 	.byte	0x04, 0x17
        /*009a*/ 	.short	(.L_29 - .L_28)
.L_28:
        /*009c*/ 	.word	0x00000000
        /*00a0*/ 	.short	0x0001
        /*00a2*/ 	.short	0x0008
        /*00a4*/ 	.byte	0x00, 0xf4, 0x21, 0x00


	//----- nvinfo : EIATTR_KPARAM_INFO
	.align		4
.L_29:
        /*00a8*/ 	.byte	0x04, 0x17
        /*00aa*/ 	.short	(.L_31 - .L_30)
.L_30:
        /*00ac*/ 	.word	0x00000000
        /*00b0*/ 	.short	0x0000
        /*00b2*/ 	.short	0x0000
        /*00b4*/ 	.byte	0x00, 0xf4, 0x21, 0x00


	//----- nvinfo : EIATTR_SPARSE_MMA_MASK
	.align		4
.L_31:
        /*00b8*/ 	.byte	0x03, 0x50
        /*00ba*/ 	.short	0x0000


	//----- nvinfo : EIATTR_MAXREG_COUNT
	.align		4
        /*00bc*/ 	.byte	0x03, 0x1b
        /*00be*/ 	.short	0x00ff


	//----- nvinfo : EIATTR_EXIT_INSTR_OFFSETS
	.align		4
        /*00c0*/ 	.byte	0x04, 0x1c
        /*00c2*/ 	.short	(.L_33 - .L_32)


	//   ....[0]....
.L_32:
        /*00c4*/ 	.word	0x00000700


	//   ....[1]....
        /*00c8*/ 	.word	0x00000720


	//----- nvinfo : EIATTR_REQNTID
	.align		4
.L_33:
        /*00cc*/ 	.byte	0x04, 0x10
        /*00ce*/ 	.short	(.L_35 - .L_34)
.L_34:
        /*00d0*/ 	.word	0x00000080
        /*00d4*/ 	.word	0x00000001
        /*00d8*/ 	.word	0x00000001


	//----- nvinfo : EIATTR_CBANK_PARAM_SIZE
	.align		4
.L_35:
        /*00dc*/ 	.byte	0x03, 0x19
        /*00de*/ 	.short	0x0054


	//----- nvinfo : EIATTR_PARAM_CBANK
	.align		4
        /*00e0*/ 	.byte	0x04, 0x0a
        /*00e2*/ 	.short	(.L_37 - .L_36)
	.align		4
.L_36:
        /*00e4*/ 	.word	index@(.nv.constant0.triton_poi_fused_cat_25)
        /*00e8*/ 	.short	0x0210
        /*00ea*/ 	.short	0x0054


	//----- nvinfo : EIATTR_SW_WAR
	.align		4
.L_37:
        /*00ec*/ 	.byte	0x04, 0x36
        /*00ee*/ 	.short	(.L_39 - .L_38)
.L_38:
        /*00f0*/ 	.word	0x00000008
.L_39:


//--------------------- .nv.callgraph             --------------------------
	.section	.nv.callgraph,"",@"SHT_CUDA_CALLGRAPH"
	.align	4
	.sectionentsize	8
	.align		4
        /*0000*/ 	.word	0x00000000
	.align		4
        /*0004*/ 	.word	0xffffffff
	.align		4
        /*0008*/ 	.word	0x00000000
	.align		4
        /*000c*/ 	.word	0xfffffffe
	.align		4
        /*0010*/ 	.word	0x00000000
	.align		4
        /*0014*/ 	.word	0xfffffffd
	.align		4
        /*0018*/ 	.word	0x00000000
	.align		4
        /*001c*/ 	.word	0xfffffffc


//--------------------- .text.triton_poi_fused_cat_25 --------------------------
	.section	.text.triton_poi_fused_cat_25,"ax",@progbits
	.align	128
        .global         triton_poi_fused_cat_25
        .type           triton_poi_fused_cat_25,@function
        .size           triton_poi_fused_cat_25,(.L_x_1 - triton_poi_fused_cat_25)
        .other          triton_poi_fused_cat_25,@"STO_CUDA_ENTRY STV_DEFAULT"
triton_poi_fused_cat_25:
.text.triton_poi_fused_cat_25:
[----:B------:R-:W0:Y:S01]  /*0000*/  LDC R1, c[0x0][0x28] ;  /* 0x00000a00ff017b82 */ /* 0x000e220000000800 */
[----:B------:R-:W1:Y:S07]  /*0010*/  S2R R3, SR_TID.X ;  /* 0x0000000000037919 */ /* 0x000e6e0000002100 */
[----:B------:R-:W2:Y:S01]  /*0020*/  LDC.64 R12, c[0x0][0x218] ;  /* 0x00008600ff0c7b82 */ /* 0x000ea20000000a00 */
[----:B------:R-:W-:Y:S01]  /*0030*/  ULDC.64 UR4, c[0x0][0x220] ;  /* 0x0000880000047ab9 */ /* 0x000fe20000000a00 */
[----:B------:R-:W-:Y:S01]  /*0040*/  IMAD.MOV.U32 R21, RZ, RZ, RZ ;  /* 0x000000ffff157224 */ /* 0x000fe200078e00ff */
[----:B------:R-:W3:Y:S01]  /*0050*/  S2R R0, SR_CTAID.X ;  /* 0x0000000000007919 */ /* 0x000ee20000002500 */
[----:B------:R-:W-:Y:S01]  /*0060*/  IMAD.MOV.U32 R22, RZ, RZ, RZ ;  /* 0x000000ffff167224 */ /* 0x000fe200078e00ff */
[----:B------:R-:W-:Y:S01]  /*0070*/  ULDC.64 UR6, c[0x0][0x238] ;  /* 0x00008e0000067ab9 */ /* 0x000fe20000000a00 */
[----:B------:R-:W-:Y:S01]  /*0080*/  IMAD.MOV.U32 R19, RZ, RZ, RZ ;  /* 0x000000ffff137224 */ /* 0x000fe200078e00ff */
[----:B-1----:R-:W-:-:S02]  /*0090*/  LOP3.LUT R3, R3, 0x7f, RZ, 0xc0, !PT ;  /* 0x0000007f03037812 */ /* 0x002fc400078ec0ff */
[----:B---3--:R-:W-:-:S03]  /*00a0*/  SHF.R.S32.HI R2, RZ, 0x18, R0 ;  /* 0x00000018ff027819 */ /* 0x008fc60000011400 */
[----:B------:R-:W-:Y:S01]  /*00b0*/  IMAD R3, R0, 0x80, R3 ;  /* 0x0000008000037824 */ /* 0x000fe200078e0203 */
[----:B------:R-:W-:-:S04]  /*00c0*/  SGXT R2, R2, 0x1 ;  /* 0x000000010202781a */ /* 0x000fc80000000200 */
[----:B------:R-:W-:Y:S02]  /*00d0*/  ISETP.GE.AND P3, PT, R3, 0x100, PT ;  /* 0x000001000300780c */ /* 0x000fe40003f66270 */
[CC--:B------:R-:W-:Y:S02]  /*00e0*/  LEA.HI R0, R2.reuse, R3.reuse, RZ, 0x4 ;  /* 0x0000000302007211 */ /* 0x0c0fe400078f20ff */
[-C--:B------:R-:W-:Y:S02]  /*00f0*/  LEA.HI R5, R2, R3.reuse, RZ, 0x2 ;  /* 0x0000000302057211 */ /* 0x080fe400078f10ff */
[----:B------:R-:W-:Y:S02]  /*0100*/  SHF.R.S32.HI R0, RZ, 0x4, R0 ;  /* 0x00000004ff007819 */ /* 0x000fe40000011400 */
[----:B------:R-:W-:Y:S02]  /*0110*/  LOP3.LUT R4, R5, 0xfffffffc, RZ, 0xc0, !PT ;  /* 0xfffffffc05047812 */ /* 0x000fe400078ec0ff */
[C---:B------:R-:W-:Y:S01]  /*0120*/  LEA.HI R6, R0.reuse, R0, RZ, 0x2 ;  /* 0x0000000000067211 */ /* 0x040fe200078f10ff */
[----:B--2---:R-:W-:Y:S01]  /*0130*/  IMAD.WIDE R12, R0, 0x4, R12 ;  /* 0x00000004000c7825 */ /* 0x004fe200078e020c */
[----:B------:R-:W-:-:S02]  /*0140*/  LEA.HI R20, R2, R3, RZ, 0x6 ;  /* 0x0000000302147211 */ /* 0x000fc400078f30ff */
[----:B------:R-:W-:Y:S01]  /*0150*/  LOP3.LUT R7, R6, 0xfffffffc, RZ, 0xc0, !PT ;  /* 0xfffffffc06077812 */ /* 0x000fe200078ec0ff */
[----:B------:R-:W-:Y:S01]  /*0160*/  IMAD.IADD R4, R3, 0x1, -R4 ;  /* 0x0000000103047824 */ /* 0x000fe200078e0a04 */
[----:B------:R-:W-:Y:S02]  /*0170*/  SHF.R.S32.HI R2, RZ, 0x2, R5 ;  /* 0x00000002ff027819 */ /* 0x000fe40000011405 */
[----:B------:R-:W-:Y:S01]  /*0180*/  SHF.R.S32.HI R20, RZ, 0x6, R20 ;  /* 0x00000006ff147819 */ /* 0x000fe20000011414 */
[----:B------:R-:W-:Y:S01]  /*0190*/  IMAD.SHL.U32 R8, R4, 0x4, RZ ;  /* 0x0000000404087824 */ /* 0x000fe200078e00ff */
[----:B------:R-:W-:Y:S01]  /*01a0*/  LEA.HI R6, R2, R2, RZ, 0x2 ;  /* 0x0000000202067211 */ /* 0x000fe200078f10ff */
[----:B------:R-:W-:Y:S02]  /*01b0*/  IMAD.IADD R5, R0, 0x1, -R7 ;  /* 0x0000000100057824 */ /* 0x000fe400078e0a07 */
[----:B------:R-:W-:Y:S01]  /*01c0*/  IMAD.SHL.U32 R10, R20, 0x8, RZ ;  /* 0x00000008140a7824 */ /* 0x000fe200078e00ff */
[----:B------:R-:W-:-:S02]  /*01d0*/  LOP3.LUT R7, R6, 0xfffffffc, RZ, 0xc0, !PT ;  /* 0xfffffffc06077812 */ /* 0x000fc400078ec0ff */
[----:B------:R-:W-:Y:S02]  /*01e0*/  SHF.R.S32.HI R14, RZ, 0x1f, R8 ;  /* 0x0000001fff0e7819 */ /* 0x000fe40000011408 */
[----:B------:R-:W-:Y:S01]  /*01f0*/  IADD3 R17, P0, R5, R8, RZ ;  /* 0x0000000805117210 */ /* 0x000fe20007f1e0ff */
[----:B------:R-:W-:Y:S02]  /*0200*/  IMAD.IADD R2, R2, 0x1, -R7 ;  /* 0x0000000102027824 */ /* 0x000fe400078e0a07 */
[----:B------:R-:W1:Y:S01]  /*0210*/  LDC.64 R6, c[0x0][0x230] ;  /* 0x00008c00ff067b82 */ /* 0x000e620000000a00 */
[----:B------:R-:W-:Y:S02]  /*0220*/  LEA.HI.X.SX32 R11, R5, R14, 0x1, P0 ;  /* 0x0000000e050b7211 */ /* 0x000fe400000f0eff */
[----:B------:R-:W-:Y:S02]  /*0230*/  IADD3 R18, P0, R10, R17, RZ ;  /* 0x000000110a127210 */ /* 0x000fe40007f1e0ff */
[----:B------:R-:W-:-:S02]  /*0240*/  ISETP.NE.AND P6, PT, R2, 0x1, PT ;  /* 0x000000010200780c */ /* 0x000fc40003fc5270 */
[----:B------:R-:W-:Y:S02]  /*0250*/  LEA.HI.X.SX32 R9, R10, R11, 0x1, P0 ;  /* 0x0000000b0a097211 */ /* 0x000fe400000f0eff */
[----:B------:R-:W-:Y:S02]  /*0260*/  ISETP.LT.AND P0, PT, R2, 0x1, !P3 ;  /* 0x000000010200780c */ /* 0x000fe40005f01270 */
[C---:B------:R-:W-:Y:S01]  /*0270*/  SHF.L.U64.HI R16, R18.reuse, 0x2, R9 ;  /* 0x0000000212107819 */ /* 0x040fe20000010209 */
[----:B------:R-:W-:Y:S01]  /*0280*/  IMAD.SHL.U32 R18, R18, 0x4, RZ ;  /* 0x0000000412127824 */ /* 0x000fe200078e00ff */
[C---:B------:R-:W-:Y:S02]  /*0290*/  ISETP.EQ.AND P2, PT, R4.reuse, 0x1, P0 ;  /* 0x000000010400780c */ /* 0x040fe40000742270 */
[----:B------:R-:W-:Y:S02]  /*02a0*/  ISETP.EQ.AND P1, PT, R4, 0x1, !P6 ;  /* 0x000000010400780c */ /* 0x000fe40007722270 */
[----:B------:R-:W-:-:S02]  /*02b0*/  IADD3 R8, P4, R18, UR4, RZ ;  /* 0x0000000412087c10 */ /* 0x000fc4000ff9e0ff */
[----:B------:R-:W-:Y:S02]  /*02c0*/  ISETP.LT.AND P1, PT, R3, 0x100, P1 ;  /* 0x000001000300780c */ /* 0x000fe40000f21270 */
[----:B------:R-:W-:Y:S02]  /*02d0*/  ISETP.GT.AND P0, PT, R4, 0x1, P0 ;  /* 0x000000010400780c */ /* 0x000fe40000704270 */
[----:B------:R-:W-:Y:S01]  /*02e0*/  IADD3.X R9, R16, UR5, RZ, P4, !PT ;  /* 0x0000000510097c10 */ /* 0x000fe2000a7fe4ff */
[----:B------:R-:W-:Y:S02]  /*02f0*/  ULDC.64 UR4, c[0x0][0x208] ;  /* 0x0000820000047ab9 */ /* 0x000fe40000000a00 */
[----:B------:R-:W2:Y:S01]  /*0300*/  @P2 LDG.E.EL R21, desc[UR4][R12.64] ;  /* 0x000000040c152981 */ /* 0x000ea2000c2e1900 */
[----:B-1----:R-:W-:-:S04]  /*0310*/  IMAD.WIDE R14, R0, 0x4, R6 ;  /* 0x00000004000e7825 */ /* 0x002fc800078e0206 */
[----:B------:R-:W-:Y:S01]  /*0320*/  VIADD R23, R2, 0xfffffffe ;  /* 0xfffffffe02177836 */ /* 0x000fe20000000000 */
[----:B------:R-:W3:Y:S01]  /*0330*/  @P1 LDG.E.EL R22, desc[UR4][R14.64] ;  /* 0x000000040e161981 */ /* 0x000ee2000c2e1900 */
[----:B------:R-:W-:Y:S01]  /*0340*/  ISETP.NE.AND P4, PT, R4, 0x1, PT ;  /* 0x000000010400780c */ /* 0x000fe20003f85270 */
[----:B------:R-:W1:Y:S02]  /*0350*/  LDC.64 R6, c[0x0][0x248] ;  /* 0x00009200ff067b82 */ /* 0x000e640000000a00 */
[----:B------:R2:W4:Y:S01]  /*0360*/  @P0 LDG.E.EL R19, desc[UR4][R8.64+-0x20] ;  /* 0xffffe00408130981 */ /* 0x000522000c2e1900 */
[----:B------:R-:W-:-:S04]  /*0370*/  IMAD R20, R20, 0x2, R23 ;  /* 0x0000000214147824 */ /* 0x000fc800078e0217 */
[----:B------:R-:W-:-:S05]  /*0380*/  IMAD.SHL.U32 R20, R20, 0x8, RZ ;  /* 0x0000000814147824 */ /* 0x000fca00078e00ff */
[----:B------:R-:W-:-:S04]  /*0390*/  IADD3 R17, P5, R20, R17, RZ ;  /* 0x0000001114117210 */ /* 0x000fc80007fbe0ff */
[----:B------:R-:W-:Y:S02]  /*03a0*/  LEA.HI.X.SX32 R20, R20, R11, 0x1, P5 ;  /* 0x0000000b14147211 */ /* 0x000fe400028f0eff */
[----:B------:R-:W-:Y:S01]  /*03b0*/  ISETP.GT.AND P5, PT, R2, 0x1, PT ;  /* 0x000000010200780c */ /* 0x000fe20003fa4270 */
[----:B------:R-:W-:-:S04]  /*03c0*/  IMAD.IADD R10, R5, 0x1, R10 ;  /* 0x00000001050a7824 */ /* 0x000fc800078e020a */
[----:B------:R-:W-:Y:S02]  /*03d0*/  IMAD R23, R23, 0x4, R10 ;  /* 0x0000000417177824 */ /* 0x000fe400078e020a */
[----:B------:R-:W-:Y:S01]  /*03e0*/  IMAD.MOV.U32 R5, RZ, RZ, RZ ;  /* 0x000000ffff057224 */ /* 0x000fe200078e00ff */
[----:B------:R-:W5:Y:S01]  /*03f0*/  LDC.64 R10, c[0x0][0x210] ;  /* 0x00008400ff0a7b82 */ /* 0x000f620000000a00 */
[----:B--2---:R-:W-:Y:S02]  /*0400*/  SEL R8, R21, RZ, P2 ;  /* 0x000000ff15087207 */ /* 0x004fe40001000000 */
[----:B------:R-:W-:-:S04]  /*0410*/  IADD3 R12, P2, R18, UR6, RZ ;  /* 0x00000006120c7c10 */ /* 0x000fc8000ff5e0ff */
[----:B------:R-:W-:Y:S01]  /*0420*/  IADD3.X R13, R16, UR7, RZ, P2, !PT ;  /* 0x00000007100d7c10 */ /* 0x000fe200097fe4ff */
[----:B------:R-:W-:Y:S01]  /*0430*/  ULDC.64 UR6, c[0x0][0x250] ;  /* 0x0000940000067ab9 */ /* 0x000fe20000000a00 */
[----:B---3--:R-:W-:Y:S02]  /*0440*/  SEL R9, R22, RZ, P1 ;  /* 0x000000ff16097207 */ /* 0x008fe40000800000 */
[----:B----4-:R-:W-:Y:S02]  /*0450*/  @P4 SEL R8, R19, RZ, P0 ;  /* 0x000000ff13084207 */ /* 0x010fe40000000000 */
[----:B------:R-:W-:Y:S02]  /*0460*/  LEA R14, P1, R17, UR6, 0x2 ;  /* 0x00000006110e7c11 */ /* 0x000fe4000f8210ff */
[C---:B------:R-:W-:Y:S02]  /*0470*/  ISETP.GT.AND P0, PT, R4.reuse, 0x1, !P6 ;  /* 0x000000010400780c */ /* 0x040fe40007704270 */
[----:B------:R-:W-:-:S02]  /*0480*/  ISETP.EQ.AND P2, PT, R4, 0x1, P5 ;  /* 0x000000010400780c */ /* 0x000fc40002f42270 */
[----:B------:R-:W-:Y:S02]  /*0490*/  LEA.HI.X R15, R17, UR7, R20, 0x2, P1 ;  /* 0x00000007110f7c11 */ /* 0x000fe400088f1414 */
[----:B------:R-:W-:Y:S01]  /*04a0*/  ISETP.LT.AND P0, PT, R3, 0x100, P0 ;  /* 0x000001000300780c */ /* 0x000fe20000701270 */
[----:B-1----:R-:W-:Y:S01]  /*04b0*/  IMAD.WIDE R18, R23, 0x4, R6 ;  /* 0x0000000417127825 */ /* 0x002fe200078e0206 */
[----:B------:R-:W-:Y:S02]  /*04c0*/  ISETP.GT.AND P1, PT, R4, 0x1, P5 ;  /* 0x000000010400780c */ /* 0x000fe40002f24270 */
[C---:B------:R-:W-:Y:S02]  /*04d0*/  ISETP.LT.AND P2, PT, R3.reuse, 0x100, P2 ;  /* 0x000001000300780c */ /* 0x040fe40001741270 */
[----:B------:R-:W-:Y:S02]  /*04e0*/  CS2R R20, SRZ ;  /* 0x0000000000147805 */ /* 0x000fe4000001ff00 */
[----:B------:R-:W-:Y:S01]  /*04f0*/  ISETP.LT.AND P1, PT, R3, 0x100, P1 ;  /* 0x000001000300780c */ /* 0x000fe20000f21270 */
[----:B------:R-:W1:Y:S04]  /*0500*/  LDC.64 R16, c[0x0][0x240] ;  /* 0x00009000ff107b82 */ /* 0x000e680000000a00 */
[----:B------:R5:W2:Y:S04]  /*0510*/  @P0 LDG.E.EL R21, desc[UR4][R12.64+-0x20] ;  /* 0xffffe0040c150981 */ /* 0x000aa8000c2e1900 */
[----:B------:R-:W3:Y:S01]  /*0520*/  LDC.64 R6, c[0x0][0x228] ;  /* 0x00008a00ff067b82 */ /* 0x000ee20000000a00 */
[----:B------:R-:W4:Y:S04]  /*0530*/  @P2 LDG.E.EL R5, desc[UR4][R18.64] ;  /* 0x0000000412052981 */ /* 0x000f28000c2e1900 */
[----:B------:R5:W4:Y:S02]  /*0540*/  @P1 LDG.E.EL R20, desc[UR4][R14.64+-0x20] ;  /* 0xffffe0040e141981 */ /* 0x000b24000c2e1900 */
[----:B-----5:R-:W-:-:S02]  /*0550*/  IMAD.WIDE R12, R0, 0x4, R10 ;  /* 0x00000004000c7825 */ /* 0x020fc400078e020a */
[----:B------:R-:W5:Y:S01]  /*0560*/  LDC.64 R10, c[0x0][0x258] ;  /* 0x00009600ff0a7b82 */ /* 0x000f620000000a00 */
[----:B0-----:R-:W-:Y:S01]  /*0570*/  CS2R R14, SRZ ;  /* 0x00000000000e7805 */ /* 0x001fe2000001ff00 */
[----:B-1----:R-:W-:-:S04]  /*0580*/  IMAD.WIDE R16, R23, 0x4, R16 ;  /* 0x0000000417107825 */ /* 0x002fc800078e0210 */
[----:B---3--:R-:W-:-:S04]  /*0590*/  IMAD.WIDE R6, R0, 0x4, R6 ;  /* 0x0000000400067825 */ /* 0x008fc800078e0206 */
[----:B------:R-:W-:Y:S01]  /*05a0*/  IMAD.MOV.U32 R0, RZ, RZ, RZ ;  /* 0x000000ffff007224 */ /* 0x000fe200078e00ff */
[----:B--2---:R-:W-:Y:S02]  /*05b0*/  @P4 SEL R9, R21, RZ, P0 ;  /* 0x000000ff15094207 */ /* 0x004fe40000000000 */
[----:B------:R-:W-:Y:S02]  /*05c0*/  ISETP.LT.AND P0, PT, R4, 0x1, !P3 ;  /* 0x000000010400780c */ /* 0x000fe40005f01270 */
[----:B----4-:R-:W-:Y:S02]  /*05d0*/  SEL R5, R5, RZ, P2 ;  /* 0x000000ff05057207 */ /* 0x010fe40001000000 */
[----:B------:R-:W-:Y:S02]  /*05e0*/  @P4 SEL R5, R20, RZ, P1 ;  /* 0x000000ff14054207 */ /* 0x000fe40000800000 */
[C---:B------:R-:W-:Y:S02]  /*05f0*/  ISETP.GT.AND P1, PT, R2.reuse, 0x1, P0 ;  /* 0x000000010200780c */ /* 0x040fe40000724270 */
[----:B------:R-:W-:-:S02]  /*0600*/  ISETP.EQ.AND P2, PT, R2, 0x1, P0 ;  /* 0x000000010200780c */ /* 0x000fc40000742270 */
[----:B------:R-:W-:-:S09]  /*0610*/  ISETP.LT.AND P0, PT, R2, 0x1, P0 ;  /* 0x000000010200780c */ /* 0x000fd20000701270 */
[----:B------:R-:W2:Y:S04]  /*0620*/  @P1 LDG.E.EL R15, desc[UR4][R16.64] ;  /* 0x00000004100f1981 */ /* 0x000ea8000c2e1900 */
[----:B------:R-:W3:Y:S04]  /*0630*/  @P2 LDG.E.EL R14, desc[UR4][R6.64] ;  /* 0x00000004060e2981 */ /* 0x000ee8000c2e1900 */
[----:B------:R-:W4:Y:S01]  /*0640*/  @P0 LDG.E.EL R0, desc[UR4][R12.64] ;  /* 0x000000040c000981 */ /* 0x000f22000c2e1900 */
[----:B------:R-:W-:Y:S01]  /*0650*/  ISETP.GE.AND P4, PT, R4, 0x1, PT ;  /* 0x000000010400780c */ /* 0x000fe20003f86270 */
[----:B-----5:R-:W-:Y:S01]  /*0660*/  IMAD.WIDE R10, R3, 0x4, R10 ;  /* 0x00000004030a7825 */ /* 0x020fe200078e020a */
[----:B--2---:R-:W-:-:S02]  /*0670*/  SEL R4, R15, RZ, P1 ;  /* 0x000000ff0f047207 */ /* 0x004fc40000800000 */
[----:B---3--:R-:W-:Y:S02]  /*0680*/  SEL R14, R14, RZ, P2 ;  /* 0x000000ff0e0e7207 */ /* 0x008fe40001000000 */
[----:B------:R-:W-:Y:S02]  /*0690*/  SEL R5, R4, R5, !P4 ;  /* 0x0000000504057207 */ /* 0x000fe40006000000 */
[----:B----4-:R-:W-:Y:S02]  /*06a0*/  SEL R15, R0, RZ, P0 ;  /* 0x000000ff000f7207 */ /* 0x010fe40000000000 */
[----:B------:R-:W-:Y:S02]  /*06b0*/  SEL R9, R14, R9, !P4 ;  /* 0x000000090e097207 */ /* 0x000fe40006000000 */
[----:B------:R-:W-:Y:S02]  /*06c0*/  ISETP.GE.AND P0, PT, R2, 0x1, PT ;  /* 0x000000010200780c */ /* 0x000fe40003f06270 */
[----:B------:R-:W-:-:S02]  /*06d0*/  SEL R8, R15, R8, !P4 ;  /* 0x000000080f087207 */ /* 0x000fc40006000000 */
[----:B------:R-:W-:-:S04]  /*06e0*/  @P6 SEL R9, R5, RZ, P5 ;  /* 0x000000ff05096207 */ /* 0x000fc80002800000 */
[----:B------:R-:W-:Y:S01]  /*06f0*/  SEL R9, R8, R9, !P0 ;  /* 0x0000000908097207 */ /* 0x000fe20004000000 */
[----:B------:R-:W-:Y:S06]  /*0700*/  @P3 EXIT ;  /* 0x000000000000394d */ /* 0x000fec0003800000 */
[----:B------:R-:W-:Y:S01]  /*0710*/  STG.E desc[UR4][R10.64], R9 ;  /* 0x000000090a007986 */ /* 0x000fe2000c101904 */
[----:B------:R-:W-:Y:S05]  /*0720*/  EXIT ;  /* 0x000000000000794d */ /* 0x000fea0003800000 */
.L_x_0:
[----:B------:R-:W-:-:S00]  /*0730*/  BRA `(.L_x_0) ;  /* 0xfffffffc00fc7947 */ /* 0x000fc0000383ffff */
[----:B------:R-:W-:-:S00]  /*0740*/  NOP ;  /* 0x0000000000007918 */ /* 0x000fc00000000000 */
        /* <DEDUP_REMOVED lines=11> */
.L_x_1:


//--------------------- .nv.constant0.triton_poi_fused_cat_25 --------------------------
	.section	.nv.constant0.triton_poi_fused_cat_25,"a",@progbits
	.sectionflags	@""
	.align	4
.nv.constant0.triton_poi_fused_cat_25:
	.zero		612
